//
// Generated by NVIDIA NVVM Compiler
//
// Compiler Build ID: CL-36424714
// Cuda compilation tools, release 13.0, V13.0.88
// Based on NVVM 20.0.0
//

.version 9.0
.target sm_100
.address_size 64

	// .globl	_Z12simpleKernelv
.extern .func  (.param .b32 func_retval0) vprintf
(
	.param .b64 vprintf_param_0,
	.param .b64 vprintf_param_1
)
;
.global .align 1 .b8 $str[35] = {83, 105, 109, 112, 108, 101, 32, 107, 101, 114, 110, 101, 108, 32, 101, 120, 101, 99, 117, 116, 101, 100, 32, 111, 110, 32, 100, 101, 118, 105, 99, 101, 46, 10};

.visible .entry _Z12simpleKernelv()
{
	.reg .b32 	%r<3>;
	.reg .b64 	%rd<3>;

	mov.u64 	%rd1, $str;
	cvta.global.u64 	%rd2, %rd1;
	{ // callseq 0, 0
	.param .b64 param0;
	st.param.b64 	[param0], %rd2;
	.param .b64 param1;
	st.param.b64 	[param1], 0;
	.param .b32 retval0;
	call.uni (retval0), 
	vprintf, 
	(
	param0, 
	param1
	);
	ld.param.b32 	%r1, [retval0];
	} // callseq 0
	ret;

}
	// .globl	_Z17reduce_neighboredPiS_j
.visible .entry _Z17reduce_neighboredPiS_j(
	.param .u64 .ptr .align 1 _Z17reduce_neighboredPiS_j_param_0,
	.param .u64 .ptr .align 1 _Z17reduce_neighboredPiS_j_param_1,
	.param .u32 _Z17reduce_neighboredPiS_j_param_2
)
{
	.reg .pred 	%p<12>;
	.reg .b32 	%r<19>;
	.reg .b64 	%rd<13>;

	ld.param.u64 	%rd5, [_Z17reduce_neighboredPiS_j_param_0];
	ld.param.u64 	%rd4, [_Z17reduce_neighboredPiS_j_param_1];
	ld.param.u32 	%r7, [_Z17reduce_neighboredPiS_j_param_2];
	cvta.to.global.u64 	%rd1, %rd5;
	mov.u32 	%r1, %tid.x;
	mov.u32 	%r2, %ctaid.x;
	mov.u32 	%r3, %ntid.x;
	mul.lo.s32 	%r4, %r2, %r3;
	add.s32 	%r8, %r4, %r1;
	setp.ge.u32 	%p1, %r8, %r7;
	@%p1 bra 	$L__BB1_8;
	mul.wide.u32 	%rd6, %r4, 4;
	add.s64 	%rd2, %rd1, %rd6;
	setp.lt.u32 	%p2, %r3, 2;
	@%p2 bra 	$L__BB1_6;
	mul.wide.u32 	%rd7, %r1, 4;
	add.s64 	%rd3, %rd2, %rd7;
	mov.b32 	%r18, 1;
$L__BB1_3:
	shl.b32 	%r6, %r18, 1;
	add.s32 	%r10, %r6, -1;
	and.b32  	%r11, %r10, %r1;
	setp.ne.s32 	%p3, %r11, 0;
	add.s32 	%r12, %r18, %r1;
	setp.lt.u32 	%p4, %r12, %r3;
	add.s32 	%r13, %r12, %r4;
	setp.lt.u32 	%p5, %r13, %r7;
	and.pred  	%p6, %p4, %p5;
	not.pred 	%p8, %p6;
	or.pred  	%p9, %p3, %p8;
	@%p9 bra 	$L__BB1_5;
	mul.wide.s32 	%rd8, %r18, 4;
	add.s64 	%rd9, %rd3, %rd8;
	ld.global.u32 	%r14, [%rd9];
	ld.global.u32 	%r15, [%rd3];
	add.s32 	%r16, %r15, %r14;
	st.global.u32 	[%rd3], %r16;
$L__BB1_5:
	bar.sync 	0;
	setp.lt.u32 	%p10, %r6, %r3;
	mov.u32 	%r18, %r6;
	@%p10 bra 	$L__BB1_3;
$L__BB1_6:
	setp.ne.s32 	%p11, %r1, 0;
	@%p11 bra 	$L__BB1_8;
	ld.global.u32 	%r17, [%rd2];
	cvta.to.global.u64 	%rd10, %rd4;
	mul.wide.u32 	%rd11, %r2, 4;
	add.s64 	%rd12, %rd10, %rd11;
	st.global.u32 	[%rd12], %r17;
$L__BB1_8:
	ret;

}
	// .globl	_Z14reduce_improvePiS_j
.visible .entry _Z14reduce_improvePiS_j(
	.param .u64 .ptr .align 1 _Z14reduce_improvePiS_j_param_0,
	.param .u64 .ptr .align 1 _Z14reduce_improvePiS_j_param_1,
	.param .u32 _Z14reduce_improvePiS_j_param_2
)
{
	.reg .pred 	%p<6>;
	.reg .b32 	%r<17>;
	.reg .b64 	%rd<13>;

	ld.param.u64 	%rd3, [_Z14reduce_improvePiS_j_param_0];
	ld.param.u64 	%rd2, [_Z14reduce_improvePiS_j_param_1];
	ld.param.u32 	%r7, [_Z14reduce_improvePiS_j_param_2];
	cvta.to.global.u64 	%rd4, %rd3;
	mov.u32 	%r1, %tid.x;
	mov.u32 	%r2, %ctaid.x;
	mov.u32 	%r3, %ntid.x;
	mul.lo.s32 	%r8, %r2, %r3;
	add.s32 	%r9, %r8, %r1;
	mul.wide.u32 	%rd5, %r8, 4;
	add.s64 	%rd1, %rd4, %rd5;
	setp.ge.u32 	%p1, %r9, %r7;
	@%p1 bra 	$L__BB2_8;
	setp.lt.u32 	%p2, %r3, 2;
	@%p2 bra 	$L__BB2_6;
	mov.b32 	%r16, 1;
$L__BB2_3:
	shl.b32 	%r5, %r16, 1;
	mul.lo.s32 	%r6, %r5, %r1;
	setp.ge.u32 	%p3, %r6, %r3;
	@%p3 bra 	$L__BB2_5;
	add.s32 	%r11, %r6, %r16;
	mul.wide.u32 	%rd6, %r11, 4;
	add.s64 	%rd7, %rd1, %rd6;
	ld.global.u32 	%r12, [%rd7];
	mul.wide.u32 	%rd8, %r6, 4;
	add.s64 	%rd9, %rd1, %rd8;
	ld.global.u32 	%r13, [%rd9];
	add.s32 	%r14, %r13, %r12;
	st.global.u32 	[%rd9], %r14;
$L__BB2_5:
	bar.sync 	0;
	setp.lt.u32 	%p4, %r5, %r3;
	mov.u32 	%r16, %r5;
	@%p4 bra 	$L__BB2_3;
$L__BB2_6:
	setp.ne.s32 	%p5, %r1, 0;
	@%p5 bra 	$L__BB2_8;
	ld.global.u32 	%r15, [%rd1];
	cvta.to.global.u64 	%rd10, %rd2;
	mul.wide.u32 	%rd11, %r2, 4;
	add.s64 	%rd12, %rd10, %rd11;
	st.global.u32 	[%rd12], %r15;
$L__BB2_8:
	ret;

}
	// .globl	_Z18reduce_interleavedPiS_j
.visible .entry _Z18reduce_interleavedPiS_j(
	.param .u64 .ptr .align 1 _Z18reduce_interleavedPiS_j_param_0,
	.param .u64 .ptr .align 1 _Z18reduce_interleavedPiS_j_param_1,
	.param .u32 _Z18reduce_interleavedPiS_j_param_2
)
{
	.reg .pred 	%p<6>;
	.reg .b32 	%r<14>;
	.reg .b64 	%rd<13>;

	ld.param.u64 	%rd4, [_Z18reduce_interleavedPiS_j_param_0];
	ld.param.u64 	%rd3, [_Z18reduce_interleavedPiS_j_param_1];
	ld.param.u32 	%r6, [_Z18reduce_interleavedPiS_j_param_2];
	cvta.to.global.u64 	%rd5, %rd4;
	mov.u32 	%r1, %tid.x;
	mov.u32 	%r2, %ctaid.x;
	mov.u32 	%r13, %ntid.x;
	mul.lo.s32 	%r7, %r2, %r13;
	add.s32 	%r8, %r7, %r1;
	mul.wide.u32 	%rd6, %r7, 4;
	add.s64 	%rd1, %rd5, %rd6;
	setp.ge.u32 	%p1, %r8, %r6;
	@%p1 bra 	$L__BB3_8;
	setp.lt.u32 	%p2, %r13, 2;
	@%p2 bra 	$L__BB3_6;
	mul.wide.u32 	%rd7, %r1, 4;
	add.s64 	%rd2, %rd1, %rd7;
$L__BB3_3:
	shr.u32 	%r5, %r13, 1;
	setp.ge.u32 	%p3, %r1, %r5;
	@%p3 bra 	$L__BB3_5;
	mul.wide.u32 	%rd8, %r5, 4;
	add.s64 	%rd9, %rd2, %rd8;
	ld.global.u32 	%r9, [%rd9];
	ld.global.u32 	%r10, [%rd2];
	add.s32 	%r11, %r10, %r9;
	st.global.u32 	[%rd2], %r11;
$L__BB3_5:
	bar.sync 	0;
	setp.gt.u32 	%p4, %r13, 3;
	mov.u32 	%r13, %r5;
	@%p4 bra 	$L__BB3_3;
$L__BB3_6:
	setp.ne.s32 	%p5, %r1, 0;
	@%p5 bra 	$L__BB3_8;
	ld.global.u32 	%r12, [%rd1];
	cvta.to.global.u64 	%rd10, %rd3;
	mul.wide.u32 	%rd11, %r2, 4;
	add.s64 	%rd12, %rd10, %rd11;
	st.global.u32 	[%rd12], %r12;
$L__BB3_8:
	ret;

}
	// .globl	_Z16reduce_unrollingPiS_j
.visible .entry _Z16reduce_unrollingPiS_j(
	.param .u64 .ptr .align 1 _Z16reduce_unrollingPiS_j_param_0,
	.param .u64 .ptr .align 1 _Z16reduce_unrollingPiS_j_param_1,
	.param .u32 _Z16reduce_unrollingPiS_j_param_2
)
{
	.reg .pred 	%p<6>;
	.reg .b32 	%r<19>;
	.reg .b64 	%rd<18>;

	ld.param.u64 	%rd6, [_Z16reduce_unrollingPiS_j_param_0];
	ld.param.u64 	%rd5, [_Z16reduce_unrollingPiS_j_param_1];
	ld.param.u32 	%r8, [_Z16reduce_unrollingPiS_j_param_2];
	cvta.to.global.u64 	%rd1, %rd6;
	mov.u32 	%r1, %tid.x;
	mov.u32 	%r2, %ctaid.x;
	mov.u32 	%r18, %ntid.x;
	mul.lo.s32 	%r9, %r18, %r2;
	shl.b32 	%r10, %r9, 1;
	add.s32 	%r4, %r10, %r1;
	cvt.u64.u32 	%rd2, %r10;
	add.s32 	%r5, %r4, %r18;
	setp.ge.u32 	%p1, %r5, %r8;
	@%p1 bra 	$L__BB4_2;
	mul.wide.u32 	%rd7, %r5, 4;
	add.s64 	%rd8, %rd1, %rd7;
	ld.global.u32 	%r11, [%rd8];
	mul.wide.u32 	%rd9, %r4, 4;
	add.s64 	%rd10, %rd1, %rd9;
	ld.global.u32 	%r12, [%rd10];
	add.s32 	%r13, %r12, %r11;
	st.global.u32 	[%rd10], %r13;
$L__BB4_2:
	shl.b64 	%rd11, %rd2, 2;
	add.s64 	%rd3, %rd1, %rd11;
	bar.sync 	0;
	setp.lt.u32 	%p2, %r18, 2;
	@%p2 bra 	$L__BB4_7;
	mul.wide.u32 	%rd12, %r1, 4;
	add.s64 	%rd4, %rd3, %rd12;
$L__BB4_4:
	shr.u32 	%r7, %r18, 1;
	setp.ge.u32 	%p3, %r1, %r7;
	@%p3 bra 	$L__BB4_6;
	mul.wide.u32 	%rd13, %r7, 4;
	add.s64 	%rd14, %rd4, %rd13;
	ld.global.u32 	%r14, [%rd14];
	ld.global.u32 	%r15, [%rd4];
	add.s32 	%r16, %r15, %r14;
	st.global.u32 	[%rd4], %r16;
$L__BB4_6:
	bar.sync 	0;
	setp.gt.u32 	%p4, %r18, 3;
	mov.u32 	%r18, %r7;
	@%p4 bra 	$L__BB4_4;
$L__BB4_7:
	setp.ne.s32 	%p5, %r1, 0;
	@%p5 bra 	$L__BB4_9;
	ld.global.u32 	%r17, [%rd3];
	cvta.to.global.u64 	%rd15, %rd5;
	mul.wide.u32 	%rd16, %r2, 4;
	add.s64 	%rd17, %rd15, %rd16;
	st.global.u32 	[%rd17], %r17;
$L__BB4_9:
	ret;

}


// ===== COMPILED SASS (sm_100) =====

	.target	sm_100

	.elftype	@"ET_EXEC"


//--------------------- .note.nv.tkinfo           --------------------------
	.section	.note.nv.tkinfo,"",@"SHT_NOTE"
	.sectionflags	@"SHF_NOTE_NV_TKINFO"
	.tkinfo
        /*0018*/ 	.word	0x00000002
        /*0030*/ 	.string	""
        /*0030*/ 	.string	"ptxas"
        /*0030*/ 	.string	"Cuda compilation tools, release 13.0, V13.0.88"
        /*0030*/ 	.string	"Build cuda_13.0.r13.0/compiler.36424714_0"
        /*0030*/ 	.string	"-arch sm_100 -m 64 "



//--------------------- .note.nv.cuinfo           --------------------------
	.section	.note.nv.cuinfo,"",@"SHT_NOTE"
	.sectionflags	@"SHF_NOTE_NV_CUINFO"
        /*0018*/ 	.short	0x0002
        /*001a*/ 	.short	0x0064
        /*001c*/ 	.short	0x0082
	.zero		2


//--------------------- .nv.info                  --------------------------
	.section	.nv.info,"",@"SHT_CUDA_INFO"
	.align	4


	//----- nvinfo : EIATTR_REGCOUNT
	.align		4
        /*0000*/ 	.byte	0x04, 0x2f
        /*0002*/ 	.short	(.L_2 - .L_1)
	.align		4
.L_1:
        /*0004*/ 	.word	index@(_Z12simpleKernelv)
        /*0008*/ 	.word	0x00000018


	//----- nvinfo : EIATTR_FRAME_SIZE
	.align		4
.L_2:
        /*000c*/ 	.byte	0x04, 0x11
        /*000e*/ 	.short	(.L_4 - .L_3)
	.align		4
.L_3:
        /*0010*/ 	.word	index@(_Z12simpleKernelv)
        /*0014*/ 	.word	0x00000000


	//----- nvinfo : EIATTR_REGCOUNT
	.align		4
.L_4:
        /*0018*/ 	.byte	0x04, 0x2f
        /*001a*/ 	.short	(.L_6 - .L_5)
	.align		4
.L_5:
        /*001c*/ 	.word	index@(_Z17reduce_neighboredPiS_j)
        /*0020*/ 	.word	0x00000010


	//----- nvinfo : EIATTR_FRAME_SIZE
	.align		4
.L_6:
        /*0024*/ 	.byte	0x04, 0x11
        /*0026*/ 	.short	(.L_8 - .L_7)
	.align		4
.L_7:
        /*0028*/ 	.word	index@(_Z17reduce_neighboredPiS_j)
        /*002c*/ 	.word	0x00000000


	//----- nvinfo : EIATTR_REGCOUNT
	.align		4
.L_8:
        /*0030*/ 	.byte	0x04, 0x2f
        /*0032*/ 	.short	(.L_10 - .L_9)
	.align		4
.L_9:
        /*0034*/ 	.word	index@(_Z14reduce_improvePiS_j)
        /*0038*/ 	.word	0x0000000e


	//----- nvinfo : EIATTR_FRAME_SIZE
	.align		4
.L_10:
        /*003c*/ 	.byte	0x04, 0x11
        /*003e*/ 	.short	(.L_12 - .L_11)
	.align		4
.L_11:
        /*0040*/ 	.word	index@(_Z14reduce_improvePiS_j)
        /*0044*/ 	.word	0x00000000


	//----- nvinfo : EIATTR_REGCOUNT
	.align		4
.L_12:
        /*0048*/ 	.byte	0x04, 0x2f
        /*004a*/ 	.short	(.L_14 - .L_13)
	.align		4
.L_13:
        /*004c*/ 	.word	index@(_Z18reduce_interleavedPiS_j)
        /*0050*/ 	.word	0x00000010


	//----- nvinfo : EIATTR_FRAME_SIZE
	.align		4
.L_14:
        /*0054*/ 	.byte	0x04, 0x11
        /*0056*/ 	.short	(.L_16 - .L_15)
	.align		4
.L_15:
        /*0058*/ 	.word	index@(_Z18reduce_interleavedPiS_j)
        /*005c*/ 	.word	0x00000000


	//----- nvinfo : EIATTR_REGCOUNT
	.align		4
.L_16:
        /*0060*/ 	.byte	0x04, 0x2f
        /*0062*/ 	.short	(.L_18 - .L_17)
	.align		4
.L_17:
        /*0064*/ 	.word	index@(_Z16reduce_unrollingPiS_j)
        /*0068*/ 	.word	0x00000010


	//----- nvinfo : EIATTR_FRAME_SIZE
	.align		4
.L_18:
        /*006c*/ 	.byte	0x04, 0x11
        /*006e*/ 	.short	(.L_20 - .L_19)
	.align		4
.L_19:
        /*0070*/ 	.word	index@(_Z16reduce_unrollingPiS_j)
        /*0074*/ 	.word	0x00000000


	//----- nvinfo : EIATTR_MIN_STACK_SIZE
	.align		4
.L_20:
        /*0078*/ 	.byte	0x04, 0x12
        /*007a*/ 	.short	(.L_22 - .L_21)
	.align		4
.L_21:
        /*007c*/ 	.word	index@(_Z16reduce_unrollingPiS_j)
        /*0080*/ 	.word	0x00000000


	//----- nvinfo : EIATTR_MIN_STACK_SIZE
	.align		4
.L_22:
        /*0084*/ 	.byte	0x04, 0x12
        /*0086*/ 	.short	(.L_24 - .L_23)
	.align		4
.L_23:
        /*0088*/ 	.word	index@(_Z18reduce_interleavedPiS_j)
        /*008c*/ 	.word	0x00000000


	//----- nvinfo : EIATTR_MIN_STACK_SIZE
	.align		4
.L_24:
        /*0090*/ 	.byte	0x04, 0x12
        /*0092*/ 	.short	(.L_26 - .L_25)
	.align		4
.L_25:
        /*0094*/ 	.word	index@(_Z14reduce_improvePiS_j)
        /*0098*/ 	.word	0x00000000


	//----- nvinfo : EIATTR_MIN_STACK_SIZE
	.align		4
.L_26:
        /*009c*/ 	.byte	0x04, 0x12
        /*009e*/ 	.short	(.L_28 - .L_27)
	.align		4
.L_27:
        /*00a0*/ 	.word	index@(_Z17reduce_neighboredPiS_j)
        /*00a4*/ 	.word	0x00000000


	//----- nvinfo : EIATTR_MIN_STACK_SIZE
	.align		4
.L_28:
        /*00a8*/ 	.byte	0x04, 0x12
        /*00aa*/ 	.short	(.L_30 - .L_29)
	.align		4
.L_29:
        /*00ac*/ 	.word	index@(_Z12simpleKernelv)
        /*00b0*/ 	.word	0x00000000
.L_30:


//--------------------- .nv.compat                --------------------------
	.section	.nv.compat,"",@"SHT_CUDA_COMPAT_INFO"
	.align	4
        /*0000*/ 	.byte	0x02, 0x09, 0x00, 0x00, 0x02, 0x02, 0x01, 0x00, 0x02, 0x05, 0x05, 0x00, 0x03, 0x07, 0x01, 0x01
        /*0010*/ 	.byte	0x02, 0x03, 0x00, 0x00, 0x02, 0x06, 0x01, 0x00, 0x04, 0x0b, 0x08, 0x00, 0x09, 0x00, 0x00, 0x00
        /*0020*/ 	.byte	0x00, 0x00, 0x00, 0x00


//--------------------- .nv.info._Z16reduce_unrollingPiS_j --------------------------
	.section	.nv.info._Z16reduce_unrollingPiS_j,"",@"SHT_CUDA_INFO"
	.sectionflags	@""
	.align	4


	//----- nvinfo : EIATTR_CUDA_API_VERSION
	.align		4
        /*0000*/ 	.byte	0x04, 0x37
        /*0002*/ 	.short	(.L_32 - .L_31)
.L_31:
        /*0004*/ 	.word	0x00000082


	//----- nvinfo : EIATTR_KPARAM_INFO
	.align		4
.L_32:
        /*0008*/ 	.byte	0x04, 0x17
        /*000a*/ 	.short	(.L_34 - .L_33)
.L_33:
        /*000c*/ 	.word	0x00000000
        /*0010*/ 	.short	0x0002
        /*0012*/ 	.short	0x0010
        /*0014*/ 	.byte	0x00, 0xf0, 0x11, 0x00


	//----- nvinfo : EIATTR_KPARAM_INFO
	.align		4
.L_34:
        /*0018*/ 	.byte	0x04, 0x17
        /*001a*/ 	.short	(.L_36 - .L_35)
.L_35:
        /*001c*/ 	.word	0x00000000
        /*0020*/ 	.short	0x0001
        /*0022*/ 	.short	0x0008
        /*0024*/ 	.byte	0x00, 0xf5, 0x21, 0x00


	//----- nvinfo : EIATTR_KPARAM_INFO
	.align		4
.L_36:
        /*0028*/ 	.byte	0x04, 0x17
        /*002a*/ 	.short	(.L_38 - .L_37)
.L_37:
        /*002c*/ 	.word	0x00000000
        /*0030*/ 	.short	0x0000
        /*0032*/ 	.short	0x0000
        /*0034*/ 	.byte	0x00, 0xf5, 0x21, 0x00


	//----- nvinfo : EIATTR_SPARSE_MMA_MASK
	.align		4
.L_38:
        /*0038*/ 	.byte	0x03, 0x50
        /*003a*/ 	.short	0x0000


	//----- nvinfo : EIATTR_MAXREG_COUNT
	.align		4
        /*003c*/ 	.byte	0x03, 0x1b
        /*003e*/ 	.short	0x00ff


	//----- nvinfo : EIATTR_NUM_BARRIERS
	.align		4
        /*0040*/ 	.byte	0x02, 0x4c
        /*0042*/ 	.byte	0x01
	.zero		1


	//----- nvinfo : EIATTR_MERCURY_ISA_VERSION
	.align		4
        /*0044*/ 	.byte	0x03, 0x5f
        /*0046*/ 	.short	0x0101


	//----- nvinfo : EIATTR_VRC_CTA_INIT_COUNT
	.align		4
        /*0048*/ 	.byte	0x02, 0x4a
	.zero		1
	.zero		1


	//----- nvinfo : EIATTR_EXIT_INSTR_OFFSETS
	.align		4
        /*004c*/ 	.byte	0x04, 0x1c
        /*004e*/ 	.short	(.L_40 - .L_39)


	//   ....[0]....
.L_39:
        /*0050*/ 	.word	0x00000290


	//   ....[1]....
        /*0054*/ 	.word	0x000002e0


	//----- nvinfo : EIATTR_CRS_STACK_SIZE
	.align		4
.L_40:
        /*0058*/ 	.byte	0x04, 0x1e
        /*005a*/ 	.short	(.L_42 - .L_41)
.L_41:
        /*005c*/ 	.word	0x00000000


	//----- nvinfo : EIATTR_CBANK_PARAM_SIZE
	.align		4
.L_42:
        /*0060*/ 	.byte	0x03, 0x19
        /*0062*/ 	.short	0x0014


	//----- nvinfo : EIATTR_PARAM_CBANK
	.align		4
        /*0064*/ 	.byte	0x04, 0x0a
        /*0066*/ 	.short	(.L_44 - .L_43)
	.align		4
.L_43:
        /*0068*/ 	.word	index@(.nv.constant0._Z16reduce_unrollingPiS_j)
        /*006c*/ 	.short	0x0380
        /*006e*/ 	.short	0x0014


	//----- nvinfo : EIATTR_SW_WAR
	.align		4
.L_44:
        /*0070*/ 	.byte	0x04, 0x36
        /*0072*/ 	.short	(.L_46 - .L_45)
.L_45:
        /*0074*/ 	.word	0x00000008
.L_46:


//--------------------- .nv.info._Z18reduce_interleavedPiS_j --------------------------
	.section	.nv.info._Z18reduce_interleavedPiS_j,"",@"SHT_CUDA_INFO"
	.sectionflags	@""
	.align	4


	//----- nvinfo : EIATTR_CUDA_API_VERSION
	.align		4
        /*0000*/ 	.byte	0x04, 0x37
        /*0002*/ 	.short	(.L_48 - .L_47)
.L_47:
        /*0004*/ 	.word	0x00000082


	//----- nvinfo : EIATTR_KPARAM_INFO
	.align		4
.L_48:
        /*0008*/ 	.byte	0x04, 0x17
        /*000a*/ 	.short	(.L_50 - .L_49)
.L_49:
        /*000c*/ 	.word	0x00000000
        /*0010*/ 	.short	0x0002
        /*0012*/ 	.short	0x0010
        /*0014*/ 	.byte	0x00, 0xf0, 0x11, 0x00


	//----- nvinfo : EIATTR_KPARAM_INFO
	.align		4
.L_50:
        /*0018*/ 	.byte	0x04, 0x17
        /*001a*/ 	.short	(.L_52 - .L_51)
.L_51:
        /*001c*/ 	.word	0x00000000
        /*0020*/ 	.short	0x0001
        /*0022*/ 	.short	0x0008
        /*0024*/ 	.byte	0x00, 0xf5, 0x21, 0x00


	//----- nvinfo : EIATTR_KPARAM_INFO
	.align		4
.L_52:
        /*0028*/ 	.byte	0x04, 0x17
        /*002a*/ 	.short	(.L_54 - .L_53)
.L_53:
        /*002c*/ 	.word	0x00000000
        /*0030*/ 	.short	0x0000
        /*0032*/ 	.short	0x0000
        /*0034*/ 	.byte	0x00, 0xf5, 0x21, 0x00


	//----- nvinfo : EIATTR_SPARSE_MMA_MASK
	.align		4
.L_54:
        /*0038*/ 	.byte	0x03, 0x50
        /*003a*/ 	.short	0x0000


	//----- nvinfo : EIATTR_MAXREG_COUNT
	.align		4
        /*003c*/ 	.byte	0x03, 0x1b
        /*003e*/ 	.short	0x00ff


	//----- nvinfo : EIATTR_NUM_BARRIERS
	.align		4
        /*0040*/ 	.byte	0x02, 0x4c
        /*0042*/ 	.byte	0x01
	.zero		1


	//----- nvinfo : EIATTR_MERCURY_ISA_VERSION
	.align		4
        /*0044*/ 	.byte	0x03, 0x5f
        /*0046*/ 	.short	0x0101


	//----- nvinfo : EIATTR_VRC_CTA_INIT_COUNT
	.align		4
        /*0048*/ 	.byte	0x02, 0x4a
	.zero		1
	.zero		1


	//----- nvinfo : EIATTR_EXIT_INSTR_OFFSETS
	.align		4
        /*004c*/ 	.byte	0x04, 0x1c
        /*004e*/ 	.short	(.L_56 - .L_55)


	//   ....[0]....
.L_55:
        /*0050*/ 	.word	0x000000a0


	//   ....[1]....
        /*0054*/ 	.word	0x000001f0


	//   ....[2]....
        /*0058*/ 	.word	0x00000240


	//----- nvinfo : EIATTR_CRS_STACK_SIZE
	.align		4
.L_56:
        /*005c*/ 	.byte	0x04, 0x1e
        /*005e*/ 	.short	(.L_58 - .L_57)
.L_57:
        /*0060*/ 	.word	0x00000000


	//----- nvinfo : EIATTR_CBANK_PARAM_SIZE
	.align		4
.L_58:
        /*0064*/ 	.byte	0x03, 0x19
        /*0066*/ 	.short	0x0014


	//----- nvinfo : EIATTR_PARAM_CBANK
	.align		4
        /*0068*/ 	.byte	0x04, 0x0a
        /*006a*/ 	.short	(.L_60 - .L_59)
	.align		4
.L_59:
        /*006c*/ 	.word	index@(.nv.constant0._Z18reduce_interleavedPiS_j)
        /*0070*/ 	.short	0x0380
        /*0072*/ 	.short	0x0014


	//----- nvinfo : EIATTR_SW_WAR
	.align		4
.L_60:
        /*0074*/ 	.byte	0x04, 0x36
        /*0076*/ 	.short	(.L_62 - .L_61)
.L_61:
        /*0078*/ 	.word	0x00000008
.L_62:


//--------------------- .nv.info._Z14reduce_improvePiS_j --------------------------
	.section	.nv.info._Z14reduce_improvePiS_j,"",@"SHT_CUDA_INFO"
	.sectionflags	@""
	.align	4


	//----- nvinfo : EIATTR_CUDA_API_VERSION
	.align		4
        /*0000*/ 	.byte	0x04, 0x37
        /*0002*/ 	.short	(.L_64 - .L_63)
.L_63:
        /*0004*/ 	.word	0x00000082


	//----- nvinfo : EIATTR_KPARAM_INFO
	.align		4
.L_64:
        /*0008*/ 	.byte	0x04, 0x17
        /*000a*/ 	.short	(.L_66 - .L_65)
.L_65:
        /*000c*/ 	.word	0x00000000
        /*0010*/ 	.short	0x0002
        /*0012*/ 	.short	0x0010
        /*0014*/ 	.byte	0x00, 0xf0, 0x11, 0x00


	//----- nvinfo : EIATTR_KPARAM_INFO
	.align		4
.L_66:
        /*0018*/ 	.byte	0x04, 0x17
        /*001a*/ 	.short	(.L_68 - .L_67)
.L_67:
        /*001c*/ 	.word	0x00000000
        /*0020*/ 	.short	0x0001
        /*0022*/ 	.short	0x0008
        /*0024*/ 	.byte	0x00, 0xf5, 0x21, 0x00


	//----- nvinfo : EIATTR_KPARAM_INFO
	.align		4
.L_68:
        /*0028*/ 	.byte	0x04, 0x17
        /*002a*/ 	.short	(.L_70 - .L_69)
.L_69:
        /*002c*/ 	.word	0x00000000
        /*0030*/ 	.short	0x0000
        /*0032*/ 	.short	0x0000
        /*0034*/ 	.byte	0x00, 0xf5, 0x21, 0x00


	//----- nvinfo : EIATTR_SPARSE_MMA_MASK
	.align		4
.L_70:
        /*0038*/ 	.byte	0x03, 0x50
        /*003a*/ 	.short	0x0000


	//----- nvinfo : EIATTR_MAXREG_COUNT
	.align		4
        /*003c*/ 	.byte	0x03, 0x1b
        /*003e*/ 	.short	0x00ff


	//----- nvinfo : EIATTR_NUM_BARRIERS
	.align		4
        /*0040*/ 	.byte	0x02, 0x4c
        /*0042*/ 	.byte	0x01
	.zero		1


	//----- nvinfo : EIATTR_MERCURY_ISA_VERSION
	.align		4
        /*0044*/ 	.byte	0x03, 0x5f
        /*0046*/ 	.short	0x0101


	//----- nvinfo : EIATTR_VRC_CTA_INIT_COUNT
	.align		4
        /*0048*/ 	.byte	0x02, 0x4a
	.zero		1
	.zero		1


	//----- nvinfo : EIATTR_EXIT_INSTR_OFFSETS
	.align		4
        /*004c*/ 	.byte	0x04, 0x1c
        /*004e*/ 	.short	(.L_72 - .L_71)


	//   ....[0]....
.L_71:
        /*0050*/ 	.word	0x00000090


	//   ....[1]....
        /*0054*/ 	.word	0x00000210


	//   ....[2]....
        /*0058*/ 	.word	0x00000260


	//----- nvinfo : EIATTR_CRS_STACK_SIZE
	.align		4
.L_72:
        /*005c*/ 	.byte	0x04, 0x1e
        /*005e*/ 	.short	(.L_74 - .L_73)
.L_73:
        /*0060*/ 	.word	0x00000000


	//----- nvinfo : EIATTR_CBANK_PARAM_SIZE
	.align		4
.L_74:
        /*0064*/ 	.byte	0x03, 0x19
        /*0066*/ 	.short	0x0014


	//----- nvinfo : EIATTR_PARAM_CBANK
	.align		4
        /*0068*/ 	.byte	0x04, 0x0a
        /*006a*/ 	.short	(.L_76 - .L_75)
	.align		4
.L_75:
        /*006c*/ 	.word	index@(.nv.constant0._Z14reduce_improvePiS_j)
        /*0070*/ 	.short	0x0380
        /*0072*/ 	.short	0x0014


	//----- nvinfo : EIATTR_SW_WAR
	.align		4
.L_76:
        /*0074*/ 	.byte	0x04, 0x36
        /*0076*/ 	.short	(.L_78 - .L_77)
.L_77:
        /*0078*/ 	.word	0x00000008
.L_78:


//--------------------- .nv.info._Z17reduce_neighboredPiS_j --------------------------
	.section	.nv.info._Z17reduce_neighboredPiS_j,"",@"SHT_CUDA_INFO"
	.sectionflags	@""
	.align	4


	//----- nvinfo : EIATTR_CUDA_API_VERSION
	.align		4
        /*0000*/ 	.byte	0x04, 0x37
        /*0002*/ 	.short	(.L_80 - .L_79)
.L_79:
        /*0004*/ 	.word	0x00000082


	//----- nvinfo : EIATTR_KPARAM_INFO
	.align		4
.L_80:
        /*0008*/ 	.byte	0x04, 0x17
        /*000a*/ 	.short	(.L_82 - .L_81)
.L_81:
        /*000c*/ 	.word	0x00000000
        /*0010*/ 	.short	0x0002
        /*0012*/ 	.short	0x0010
        /*0014*/ 	.byte	0x00, 0xf0, 0x11, 0x00


	//----- nvinfo : EIATTR_KPARAM_INFO
	.align		4
.L_82:
        /*0018*/ 	.byte	0x04, 0x17
        /*001a*/ 	.short	(.L_84 - .L_83)
.L_83:
        /*001c*/ 	.word	0x00000000
        /*0020*/ 	.short	0x0001
        /*0022*/ 	.short	0x0008
        /*0024*/ 	.byte	0x00, 0xf5, 0x21, 0x00


	//----- nvinfo : EIATTR_KPARAM_INFO
	.align		4
.L_84:
        /*0028*/ 	.byte	0x04, 0x17
        /*002a*/ 	.short	(.L_86 - .L_85)
.L_85:
        /*002c*/ 	.word	0x00000000
        /*0030*/ 	.short	0x0000
        /*0032*/ 	.short	0x0000
        /*0034*/ 	.byte	0x00, 0xf5, 0x21, 0x00


	//----- nvinfo : EIATTR_SPARSE_MMA_MASK
	.align		4
.L_86:
        /*0038*/ 	.byte	0x03, 0x50
        /*003a*/ 	.short	0x0000


	//----- nvinfo : EIATTR_MAXREG_COUNT
	.align		4
        /*003c*/ 	.byte	0x03, 0x1b
        /*003e*/ 	.short	0x00ff


	//----- nvinfo : EIATTR_NUM_BARRIERS
	.align		4
        /*0040*/ 	.byte	0x02, 0x4c
        /*0042*/ 	.byte	0x01
	.zero		1


	//----- nvinfo : EIATTR_MERCURY_ISA_VERSION
	.align		4
        /*0044*/ 	.byte	0x03, 0x5f
        /*0046*/ 	.short	0x0101


	//----- nvinfo : EIATTR_VRC_CTA_INIT_COUNT
	.align		4
        /*0048*/ 	.byte	0x02, 0x4a
	.zero		1
	.zero		1


	//----- nvinfo : EIATTR_EXIT_INSTR_OFFSETS
	.align		4
        /*004c*/ 	.byte	0x04, 0x1c
        /*004e*/ 	.short	(.L_88 - .L_87)


	//   ....[0]....
.L_87:
        /*0050*/ 	.word	0x00000080


	//   ....[1]....
        /*0054*/ 	.word	0x00000260


	//   ....[2]....
        /*0058*/ 	.word	0x000002b0


	//----- nvinfo : EIATTR_CRS_STACK_SIZE
	.align		4
.L_88:
        /*005c*/ 	.byte	0x04, 0x1e
        /*005e*/ 	.short	(.L_90 - .L_89)
.L_89:
        /*0060*/ 	.word	0x00000000


	//----- nvinfo : EIATTR_CBANK_PARAM_SIZE
	.align		4
.L_90:
        /*0064*/ 	.byte	0x03, 0x19
        /*0066*/ 	.short	0x0014


	//----- nvinfo : EIATTR_PARAM_CBANK
	.align		4
        /*0068*/ 	.byte	0x04, 0x0a
        /*006a*/ 	.short	(.L_92 - .L_91)
	.align		4
.L_91:
        /*006c*/ 	.word	index@(.nv.constant0._Z17reduce_neighboredPiS_j)
        /*0070*/ 	.short	0x0380
        /*0072*/ 	.short	0x0014


	//----- nvinfo : EIATTR_SW_WAR
	.align		4
.L_92:
        /*0074*/ 	.byte	0x04, 0x36
        /*0076*/ 	.short	(.L_94 - .L_93)
.L_93:
        /*0078*/ 	.word	0x00000008
.L_94:


//--------------------- .nv.info._Z12simpleKernelv --------------------------
	.section	.nv.info._Z12simpleKernelv,"",@"SHT_CUDA_INFO"
	.sectionflags	@""
	.align	4


	//----- nvinfo : EIATTR_CUDA_API_VERSION
	.align		4
        /*0000*/ 	.byte	0x04, 0x37
        /*0002*/ 	.short	(.L_96 - .L_95)
.L_95:
        /*0004*/ 	.word	0x00000082


	//----- nvinfo : EIATTR_SPARSE_MMA_MASK
	.align		4
.L_96:
        /*0008*/ 	.byte	0x03, 0x50
        /*000a*/ 	.short	0x0000


	//----- nvinfo : EIATTR_MAXREG_COUNT
	.align		4
        /*000c*/ 	.byte	0x03, 0x1b
        /*000e*/ 	.short	0x00ff


	//----- nvinfo : EIATTR_EXTERNS
	.align		4
        /*0010*/ 	.byte	0x04, 0x0f
        /*0012*/ 	.short	(.L_98 - .L_97)


	//   ....[0]....
	.align		4
.L_97:
        /*0014*/ 	.word	index@(vprintf)


	//----- nvinfo : EIATTR_MERCURY_ISA_VERSION
	.align		4
.L_98:
        /*0018*/ 	.byte	0x03, 0x5f
        /*001a*/ 	.short	0x0101


	//----- nvinfo : EIATTR_VRC_CTA_INIT_COUNT
	.align		4
        /*001c*/ 	.byte	0x02, 0x4a
	.zero		1
	.zero		1


	//----- nvinfo : EIATTR_SYSCALL_OFFSETS
	.align		4
        /*0020*/ 	.byte	0x04, 0x46
        /*0022*/ 	.short	(.L_100 - .L_99)


	//   ....[0]....
.L_99:
        /*0024*/ 	.word	0x00000080


	//----- nvinfo : EIATTR_EXIT_INSTR_OFFSETS
	.align		4
.L_100:
        /*0028*/ 	.byte	0x04, 0x1c
        /*002a*/ 	.short	(.L_102 - .L_101)


	//   ....[0]....
.L_101:
        /*002c*/ 	.word	0x00000090


	//----- nvinfo : EIATTR_SW_WAR
	.align		4
.L_102:
        /*0030*/ 	.byte	0x04, 0x36
        /*0032*/ 	.short	(.L_104 - .L_103)
.L_103:
        /*0034*/ 	.word	0x00000008
.L_104:


//--------------------- .nv.callgraph             --------------------------
	.section	.nv.callgraph,"",@"SHT_CUDA_CALLGRAPH"
	.align	4
	.sectionentsize	8
	.align		4
        /*0000*/ 	.word	0x00000000
	.align		4
        /*0004*/ 	.word	0xffffffff
	.align		4
        /*0008*/ 	.word	index@(_Z12simpleKernelv)
	.align		4
        /*000c*/ 	.word	index@(vprintf)
	.align		4
        /*0010*/ 	.word	0x00000000
	.align		4
        /*0014*/ 	.word	0xfffffffe
	.align		4
        /*0018*/ 	.word	0x00000000
	.align		4
        /*001c*/ 	.word	0xfffffffd
	.align		4
        /*0020*/ 	.word	0x00000000
	.align		4
        /*0024*/ 	.word	0xfffffffc


//--------------------- .nv.constant4             --------------------------
	.section	.nv.constant4,"a",@progbits
	.align	8
	.align		8
.nv.constant4:
        /*0000*/ 	.dword	$str
	.align		8
        /*0008*/ 	.dword	vprintf


//--------------------- .text._Z16reduce_unrollingPiS_j --------------------------
	.section	.text._Z16reduce_unrollingPiS_j,"ax",@progbits
	.align	128
        .global         _Z16reduce_unrollingPiS_j
        .type           _Z16reduce_unrollingPiS_j,@function
        .size           _Z16reduce_unrollingPiS_j,(.L_x_22 - _Z16reduce_unrollingPiS_j)
        .other          _Z16reduce_unrollingPiS_j,@"STO_CUDA_ENTRY STV_DEFAULT"
_Z16reduce_unrollingPiS_j:
.text._Z16reduce_unrollingPiS_j:
[----:B------:R-:W-:Y:S01]  /*0000*/  LDC R1, c[0x0][0x37c] ;  /* 0x0000df00ff017b82 */ /* 0x000fe20000000800 */
[----:B------:R-:W0:Y:S01]  /*0010*/  S2R R0, SR_CTAID.X ;  /* 0x0000000000007919 */ /* 0x000e220000002500 */
[----:B------:R-:W0:Y:S06]  /*0020*/  LDCU UR6, c[0x0][0x360] ;  /* 0x00006c00ff0677ac */ /* 0x000e2c0008000800 */
[----:B------:R-:W1:Y:S01]  /*0030*/  LDC.64 R12, c[0x0][0x380] ;  /* 0x0000e000ff0c7b82 */ /* 0x000e620000000a00 */
[----:B------:R-:W2:Y:S01]  /*0040*/  S2R R10, SR_TID.X ;  /* 0x00000000000a7919 */ /* 0x000ea20000002100 */
[----:B------:R-:W3:Y:S01]  /*0050*/  LDCU UR4, c[0x0][0x390] ;  /* 0x00007200ff0477ac */ /* 0x000ee20008000800 */
[----:B0-----:R-:W-:-:S04]  /*0060*/  IMAD R2, R0, UR6, RZ ;  /* 0x0000000600027c24 */ /* 0x001fc8000f8e02ff */
[----:B------:R-:W-:-:S05]  /*0070*/  IMAD.SHL.U32 R7, R2, 0x2, RZ ;  /* 0x0000000202077824 */ /* 0x000fca00078e00ff */
[----:B--2---:R-:W-:-:S05]  /*0080*/  IADD3 R9, PT, PT, R7, R10, RZ ;  /* 0x0000000a07097210 */ /* 0x004fca0007ffe0ff */
[----:B------:R-:W-:-:S05]  /*0090*/  VIADD R3, R9, UR6 ;  /* 0x0000000609037c36 */ /* 0x000fca0008000000 */
[----:B---3--:R-:W-:Y:S01]  /*00a0*/  ISETP.GE.U32.AND P0, PT, R3, UR4, PT ;  /* 0x0000000403007c0c */ /* 0x008fe2000bf06070 */
[----:B------:R-:W0:-:S12]  /*00b0*/  LDCU.64 UR4, c[0x0][0x358] ;  /* 0x00006b00ff0477ac */ /* 0x000e180008000a00 */
[----:B------:R-:W2:Y:S02]  /*00c0*/  @!P0 LDC.64 R4, c[0x0][0x380] ;  /* 0x0000e000ff048b82 */ /* 0x000ea40000000a00 */
[----:B--2---:R-:W-:-:S04]  /*00d0*/  @!P0 IMAD.WIDE.U32 R2, R3, 0x4, R4 ;  /* 0x0000000403028825 */ /* 0x004fc800078e0004 */
[----:B------:R-:W-:Y:S02]  /*00e0*/  @!P0 IMAD.WIDE.U32 R4, R9, 0x4, R4 ;  /* 0x0000000409048825 */ /* 0x000fe400078e0004 */
[----:B0-----:R-:W2:Y:S04]  /*00f0*/  @!P0 LDG.E R2, desc[UR4][R2.64] ;  /* 0x0000000402028981 */ /* 0x001ea8000c1e1900 */
[----:B------:R-:W2:Y:S01]  /*0100*/  @!P0 LDG.E R9, desc[UR4][R4.64] ;  /* 0x0000000404098981 */ /* 0x000ea2000c1e1900 */
[----:B------:R-:W-:Y:S01]  /*0110*/  IMAD.U32 R8, RZ, RZ, UR6 ;  /* 0x00000006ff087e24 */ /* 0x000fe2000f8e00ff */
[----:B-1----:R-:W-:-:S04]  /*0120*/  LEA R6, P1, R7, R12, 0x2 ;  /* 0x0000000c07067211 */ /* 0x002fc800078210ff */
[----:B------:R-:W-:Y:S02]  /*0130*/  LEA.HI.X R7, R7, R13, RZ, 0x2, P1 ;  /* 0x0000000d07077211 */ /* 0x000fe400008f14ff */
[----:B--2---:R-:W-:-:S05]  /*0140*/  @!P0 IADD3 R9, PT, PT, R2, R9, RZ ;  /* 0x0000000902098210 */ /* 0x004fca0007ffe0ff */
[----:B------:R0:W-:Y:S01]  /*0150*/  @!P0 STG.E desc[UR4][R4.64], R9 ;  /* 0x0000000904008986 */ /* 0x0001e2000c101904 */
[----:B------:R-:W-:Y:S01]  /*0160*/  BAR.SYNC.DEFER_BLOCKING 0x0 ;  /* 0x0000000000007b1d */ /* 0x000fe20000010000 */
[----:B------:R-:W-:-:S13]  /*0170*/  ISETP.GE.U32.AND P0, PT, R8, 0x2, PT ;  /* 0x000000020800780c */ /* 0x000fda0003f06070 */
[----:B0-----:R-:W-:Y:S05]  /*0180*/  @!P0 BRA `(.L_x_0) ;  /* 0x00000000003c8947 */ /* 0x001fea0003800000 */
[----:B------:R-:W-:-:S07]  /*0190*/  IMAD.WIDE.U32 R2, R10, 0x4, R6 ;  /* 0x000000040a027825 */ /* 0x000fce00078e0006 */
.L_x_3:
[----:B------:R-:W-:Y:S01]  /*01a0*/  SHF.R.U32.HI R11, RZ, 0x1, R8 ;  /* 0x00000001ff0b7819 */ /* 0x000fe20000011608 */
[----:B------:R-:W-:Y:S03]  /*01b0*/  BSSY.RECONVERGENT B0, `(.L_x_1) ;  /* 0x0000008000007945 */ /* 0x000fe60003800200 */
[----:B------:R-:W-:-:S13]  /*01c0*/  ISETP.GE.U32.AND P0, PT, R10, R11, PT ;  /* 0x0000000b0a00720c */ /* 0x000fda0003f06070 */
[----:B0-----:R-:W-:Y:S05]  /*01d0*/  @P0 BRA `(.L_x_2) ;  /* 0x0000000000140947 */ /* 0x001fea0003800000 */
[----:B------:R-:W-:Y:S01]  /*01e0*/  IMAD.WIDE.U32 R4, R11, 0x4, R2 ;  /* 0x000000040b047825 */ /* 0x000fe200078e0002 */
[----:B------:R-:W2:Y:S05]  /*01f0*/  LDG.E R9, desc[UR4][R2.64] ;  /* 0x0000000402097981 */ /* 0x000eaa000c1e1900 */
[----:B------:R-:W2:Y:S02]  /*0200*/  LDG.E R4, desc[UR4][R4.64] ;  /* 0x0000000404047981 */ /* 0x000ea4000c1e1900 */
[----:B--2---:R-:W-:-:S05]  /*0210*/  IADD3 R9, PT, PT, R4, R9, RZ ;  /* 0x0000000904097210 */ /* 0x004fca0007ffe0ff */
[----:B------:R0:W-:Y:S02]  /*0220*/  STG.E desc[UR4][R2.64], R9 ;  /* 0x0000000902007986 */ /* 0x0001e4000c101904 */
.L_x_2:
[----:B------:R-:W-:Y:S05]  /*0230*/  BSYNC.RECONVERGENT B0 ;  /* 0x0000000000007941 */ /* 0x000fea0003800200 */
.L_x_1:
[----:B------:R-:W-:Y:S01]  /*0240*/  BAR.SYNC.DEFER_BLOCKING 0x0 ;  /* 0x0000000000007b1d */ /* 0x000fe20000010000 */
[----:B------:R-:W-:Y:S01]  /*0250*/  ISETP.GT.U32.AND P0, PT, R8, 0x3, PT ;  /* 0x000000030800780c */ /* 0x000fe20003f04070 */
[----:B------:R-:W-:-:S12]  /*0260*/  IMAD.MOV.U32 R8, RZ, RZ, R11 ;  /* 0x000000ffff087224 */ /* 0x000fd800078e000b */
[----:B------:R-:W-:Y:S05]  /*0270*/  @P0 BRA `(.L_x_3) ;  /* 0xfffffffc00c80947 */ /* 0x000fea000383ffff */
.L_x_0:
[----:B------:R-:W-:-:S13]  /*0280*/  ISETP.NE.AND P0, PT, R10, RZ, PT ;  /* 0x000000ff0a00720c */ /* 0x000fda0003f05270 */
[----:B------:R-:W-:Y:S05]  /*0290*/  @P0 EXIT ;  /* 0x000000000000094d */ /* 0x000fea0003800000 */
[----:B------:R-:W2:Y:S01]  /*02a0*/  LDG.E R7, desc[UR4][R6.64] ;  /* 0x0000000406077981 */ /* 0x000ea2000c1e1900 */
[----:B0-----:R-:W0:Y:S02]  /*02b0*/  LDC.64 R2, c[0x0][0x388] ;  /* 0x0000e200ff027b82 */ /* 0x001e240000000a00 */
[----:B0-----:R-:W-:-:S05]  /*02c0*/  IMAD.WIDE.U32 R2, R0, 0x4, R2 ;  /* 0x0000000400027825 */ /* 0x001fca00078e0002 */
[----:B--2---:R-:W-:Y:S01]  /*02d0*/  STG.E desc[UR4][R2.64], R7 ;  /* 0x0000000702007986 */ /* 0x004fe2000c101904 */
[----:B------:R-:W-:Y:S05]  /*02e0*/  EXIT ;  /* 0x000000000000794d */ /* 0x000fea0003800000 */
.L_x_4:
[----:B------:R-:W-:-:S00]  /*02f0*/  BRA `(.L_x_4) ;  /* 0xfffffffc00fc7947 */ /* 0x000fc0000383ffff */
[----:B------:R-:W-:-:S00]  /*0300*/  NOP ;  /* 0x0000000000007918 */ /* 0x000fc00000000000 */
[----:B------:R-:W-:-:S00]  /*0310*/  NOP ;  /* 0x0000000000007918 */ /* 0x000fc00000000000 */
[----:B------:R-:W-:-:S00]  /*0320*/  NOP ;  /* 0x0000000000007918 */ /* 0x000fc00000000000 */
[----:B------:R-:W-:-:S00]  /*0330*/  NOP ;  /* 0x0000000000007918 */ /* 0x000fc00000000000 */
[----:B------:R-:W-:-:S00]  /*0340*/  NOP ;  /* 0x0000000000007918 */ /* 0x000fc00000000000 */
[----:B------:R-:W-:-:S00]  /*0350*/  NOP ;  /* 0x0000000000007918 */ /* 0x000fc00000000000 */
[----:B------:R-:W-:-:S00]  /*0360*/  NOP ;  /* 0x0000000000007918 */ /* 0x000fc00000000000 */
[----:B------:R-:W-:-:S00]  /*0370*/  NOP ;  /* 0x0000000000007918 */ /* 0x000fc00000000000 */
.L_x_22:


//--------------------- .text._Z18reduce_interleavedPiS_j --------------------------
	.section	.text._Z18reduce_interleavedPiS_j,"ax",@progbits
	.align	128
        .global         _Z18reduce_interleavedPiS_j
        .type           _Z18reduce_interleavedPiS_j,@function
        .size           _Z18reduce_interleavedPiS_j,(.L_x_23 - _Z18reduce_interleavedPiS_j)
        .other          _Z18reduce_interleavedPiS_j,@"STO_CUDA_ENTRY STV_DEFAULT"
_Z18reduce_interleavedPiS_j:
.text._Z18reduce_interleavedPiS_j:
[----:B------:R-:W-:Y:S01]  /*0000*/  LDC R1, c[0x0][0x37c] ;  /* 0x0000df00ff017b82 */ /* 0x000fe20000000800 */
[----:B------:R-:W0:Y:S01]  /*0010*/  S2R R11, SR_CTAID.X ;  /* 0x00000000000b7919 */ /* 0x000e220000002500 */
[----:B------:R-:W0:Y:S06]  /*0020*/  LDCU UR4, c[0x0][0x360] ;  /* 0x00006c00ff0477ac */ /* 0x000e2c0008000800 */
[----:B------:R-:W1:Y:S01]  /*0030*/  LDC.64 R2, c[0x0][0x380] ;  /* 0x0000e000ff027b82 */ /* 0x000e620000000a00 */
[----:B------:R-:W2:Y:S01]  /*0040*/  S2R R8, SR_TID.X ;  /* 0x0000000000087919 */ /* 0x000ea20000002100 */
[----:B------:R-:W3:Y:S01]  /*0050*/  LDCU UR5, c[0x0][0x390] ;  /* 0x00007200ff0577ac */ /* 0x000ee20008000800 */
[----:B0-----:R-:W-:-:S04]  /*0060*/  IMAD R5, R11, UR4, RZ ;  /* 0x000000040b057c24 */ /* 0x001fc8000f8e02ff */
[----:B--2---:R-:W-:-:S05]  /*0070*/  IMAD.IADD R0, R5, 0x1, R8 ;  /* 0x0000000105007824 */ /* 0x004fca00078e0208 */
[----:B---3--:R-:W-:Y:S01]  /*0080*/  ISETP.GE.U32.AND P0, PT, R0, UR5, PT ;  /* 0x0000000500007c0c */ /* 0x008fe2000bf06070 */
[----:B------:R-:W-:-:S12]  /*0090*/  IMAD.U32 R0, RZ, RZ, UR4 ;  /* 0x00000004ff007e24 */ /* 0x000fd8000f8e00ff */
[----:B-1----:R-:W-:Y:S05]  /*00a0*/  @P0 EXIT ;  /* 0x000000000000094d */ /* 0x002fea0003800000 */
[----:B------:R-:W-:Y:S01]  /*00b0*/  ISETP.GE.U32.AND P0, PT, R0, 0x2, PT ;  /* 0x000000020000780c */ /* 0x000fe20003f06070 */
[----:B------:R-:W0:Y:S01]  /*00c0*/  LDCU.64 UR4, c[0x0][0x358] ;  /* 0x00006b00ff0477ac */ /* 0x000e220008000a00 */
[----:B------:R-:W-:-:S11]  /*00d0*/  IMAD.WIDE.U32 R2, R5, 0x4, R2 ;  /* 0x0000000405027825 */ /* 0x000fd600078e0002 */
[----:B------:R-:W-:Y:S05]  /*00e0*/  @!P0 BRA `(.L_x_5) ;  /* 0x00000000003c8947 */ /* 0x000fea0003800000 */
[----:B------:R-:W-:-:S07]  /*00f0*/  IMAD.WIDE.U32 R4, R8, 0x4, R2 ;  /* 0x0000000408047825 */ /* 0x000fce00078e0002 */
.L_x_8:
[----:B------:R-:W-:Y:S01]  /*0100*/  SHF.R.U32.HI R13, RZ, 0x1, R0 ;  /* 0x00000001ff0d7819 */ /* 0x000fe20000011600 */
[----:B------:R-:W-:Y:S03]  /*0110*/  BSSY.RECONVERGENT B0, `(.L_x_6) ;  /* 0x0000008000007945 */ /* 0x000fe60003800200 */
[----:B------:R-:W-:-:S13]  /*0120*/  ISETP.GE.U32.AND P0, PT, R8, R13, PT ;  /* 0x0000000d0800720c */ /* 0x000fda0003f06070 */
[----:B-1----:R-:W-:Y:S05]  /*0130*/  @P0 BRA `(.L_x_7) ;  /* 0x0000000000140947 */ /* 0x002fea0003800000 */
[----:B------:R-:W-:Y:S01]  /*0140*/  IMAD.WIDE.U32 R6, R13, 0x4, R4 ;  /* 0x000000040d067825 */ /* 0x000fe200078e0004 */
[----:B0-----:R-:W2:Y:S05]  /*0150*/  LDG.E R9, desc[UR4][R4.64] ;  /* 0x0000000404097981 */ /* 0x001eaa000c1e1900 */
[----:B------:R-:W2:Y:S02]  /*0160*/  LDG.E R6, desc[UR4][R6.64] ;  /* 0x0000000406067981 */ /* 0x000ea4000c1e1900 */
[----:B--2---:R-:W-:-:S05]  /*0170*/  IADD3 R9, PT, PT, R6, R9, RZ ;  /* 0x0000000906097210 */ /* 0x004fca0007ffe0ff */
[----:B------:R1:W-:Y:S02]  /*0180*/  STG.E desc[UR4][R4.64], R9 ;  /* 0x0000000904007986 */ /* 0x0003e4000c101904 */
.L_x_7:
[----:B0-----:R-:W-:Y:S05]  /*0190*/  BSYNC.RECONVERGENT B0 ;  /* 0x0000000000007941 */ /* 0x001fea0003800200 */
.L_x_6:
[----:B------:R-:W-:Y:S01]  /*01a0*/  BAR.SYNC.DEFER_BLOCKING 0x0 ;  /* 0x0000000000007b1d */ /* 0x000fe20000010000 */
[----:B------:R-:W-:Y:S02]  /*01b0*/  ISETP.GT.U32.AND P0, PT, R0, 0x3, PT ;  /* 0x000000030000780c */ /* 0x000fe40003f04070 */
[----:B------:R-:W-:-:S11]  /*01c0*/  MOV R0, R13 ;  /* 0x0000000d00007202 */ /* 0x000fd60000000f00 */
[----:B------:R-:W-:Y:S05]  /*01d0*/  @P0 BRA `(.L_x_8) ;  /* 0xfffffffc00c80947 */ /* 0x000fea000383ffff */
.L_x_5:
[----:B------:R-:W-:-:S13]  /*01e0*/  ISETP.NE.AND P0, PT, R8, RZ, PT ;  /* 0x000000ff0800720c */ /* 0x000fda0003f05270 */
[----:B0-----:R-:W-:Y:S05]  /*01f0*/  @P0 EXIT ;  /* 0x000000000000094d */ /* 0x001fea0003800000 */
[----:B------:R-:W2:Y:S01]  /*0200*/  LDG.E R3, desc[UR4][R2.64] ;  /* 0x0000000402037981 */ /* 0x000ea2000c1e1900 */
[----:B-1----:R-:W0:Y:S02]  /*0210*/  LDC.64 R4, c[0x0][0x388] ;  /* 0x0000e200ff047b82 */ /* 0x002e240000000a00 */
[----:B0-----:R-:W-:-:S05]  /*0220*/  IMAD.WIDE.U32 R4, R11, 0x4, R4 ;  /* 0x000000040b047825 */ /* 0x001fca00078e0004 */
[----:B--2---:R-:W-:Y:S01]  /*0230*/  STG.E desc[UR4][R4.64], R3 ;  /* 0x0000000304007986 */ /* 0x004fe2000c101904 */
[----:B------:R-:W-:Y:S05]  /*0240*/  EXIT ;  /* 0x000000000000794d */ /* 0x000fea0003800000 */
.L_x_9:
        /* <DEDUP_REMOVED lines=11> */
.L_x_23:


//--------------------- .text._Z14reduce_improvePiS_j --------------------------
	.section	.text._Z14reduce_improvePiS_j,"ax",@progbits
	.align	128
        .global         _Z14reduce_improvePiS_j
        .type           _Z14reduce_improvePiS_j,@function
        .size           _Z14reduce_improvePiS_j,(.L_x_24 - _Z14reduce_improvePiS_j)
        .other          _Z14reduce_improvePiS_j,@"STO_CUDA_ENTRY STV_DEFAULT"
_Z14reduce_improvePiS_j:
.text._Z14reduce_improvePiS_j:
[----:B------:R-:W-:Y:S01]  /*0000*/  LDC R1, c[0x0][0x37c] ;  /* 0x0000df00ff017b82 */ /* 0x000fe20000000800 */
[----:B------:R-:W0:Y:S01]  /*0010*/  S2R R11, SR_CTAID.X ;  /* 0x00000000000b7919 */ /* 0x000e220000002500 */
[----:B------:R-:W0:Y:S01]  /*0020*/  LDCU UR6, c[0x0][0x360] ;  /* 0x00006c00ff0677ac */ /* 0x000e220008000800 */
[----:B------:R-:W1:Y:S01]  /*0030*/  S2R R0, SR_TID.X ;  /* 0x0000000000007919 */ /* 0x000e620000002100 */
[----:B------:R-:W2:Y:S01]  /*0040*/  LDCU UR4, c[0x0][0x390] ;  /* 0x00007200ff0477ac */ /* 0x000ea20008000800 */
[----:B0-----:R-:W-:-:S05]  /*0050*/  IMAD R5, R11, UR6, RZ ;  /* 0x000000060b057c24 */ /* 0x001fca000f8e02ff */
[----:B-1----:R-:W-:-:S04]  /*0060*/  IADD3 R2, PT, PT, R5, R0, RZ ;  /* 0x0000000005027210 */ /* 0x002fc80007ffe0ff */
[----:B--2---:R-:W-:Y:S02]  /*0070*/  ISETP.GE.U32.AND P0, PT, R2, UR4, PT ;  /* 0x0000000402007c0c */ /* 0x004fe4000bf06070 */
[----:B------:R-:W0:Y:S11]  /*0080*/  LDC.64 R2, c[0x0][0x380] ;  /* 0x0000e000ff027b82 */ /* 0x000e360000000a00 */
[----:B------:R-:W-:Y:S05]  /*0090*/  @P0 EXIT ;  /* 0x000000000000094d */ /* 0x000fea0003800000 */
[----:B------:R-:W-:Y:S01]  /*00a0*/  UISETP.GE.U32.AND UP0, UPT, UR6, 0x2, UPT ;  /* 0x000000020600788c */ /* 0x000fe2000bf06070 */
[----:B0-----:R-:W-:Y:S01]  /*00b0*/  IMAD.WIDE.U32 R2, R5, 0x4, R2 ;  /* 0x0000000405027825 */ /* 0x001fe200078e0002 */
[----:B------:R-:W0:Y:S07]  /*00c0*/  LDCU.64 UR8, c[0x0][0x358] ;  /* 0x00006b00ff0877ac */ /* 0x000e2e0008000a00 */
[----:B------:R-:W-:Y:S05]  /*00d0*/  BRA.U !UP0, `(.L_x_10) ;  /* 0x0000000108487547 */ /* 0x000fea000b800000 */
[----:B------:R-:W-:-:S05]  /*00e0*/  UMOV UR4, 0x1 ;  /* 0x0000000100047882 */ /* 0x000fca0000000000 */
.L_x_13:
[----:B------:R-:W-:Y:S01]  /*00f0*/  USHF.L.U32 UR5, UR4, 0x1, URZ ;  /* 0x0000000104057899 */ /* 0x000fe200080006ff */
[----:B------:R-:W-:Y:S05]  /*0100*/  BSSY.RECONVERGENT B0, `(.L_x_11) ;  /* 0x000000b000007945 */ /* 0x000fea0003800200 */
[----:B-1----:R-:W-:-:S05]  /*0110*/  IMAD R7, R0, UR5, RZ ;  /* 0x0000000500077c24 */ /* 0x002fca000f8e02ff */
[----:B------:R-:W-:-:S13]  /*0120*/  ISETP.GE.U32.AND P0, PT, R7, UR6, PT ;  /* 0x0000000607007c0c */ /* 0x000fda000bf06070 */
[----:B------:R-:W-:Y:S05]  /*0130*/  @P0 BRA `(.L_x_12) ;  /* 0x00000000001c0947 */ /* 0x000fea0003800000 */
[C---:B------:R-:W-:Y:S01]  /*0140*/  IADD3 R5, PT, PT, R7.reuse, UR4, RZ ;  /* 0x0000000407057c10 */ /* 0x040fe2000fffe0ff */
[----:B------:R-:W-:-:S04]  /*0150*/  IMAD.WIDE.U32 R6, R7, 0x4, R2 ;  /* 0x0000000407067825 */ /* 0x000fc800078e0002 */
[----:B------:R-:W-:Y:S01]  /*0160*/  IMAD.WIDE.U32 R4, R5, 0x4, R2 ;  /* 0x0000000405047825 */ /* 0x000fe200078e0002 */
[----:B0-----:R-:W2:Y:S05]  /*0170*/  LDG.E R9, desc[UR8][R6.64] ;  /* 0x0000000806097981 */ /* 0x001eaa000c1e1900 */
[----:B------:R-:W2:Y:S02]  /*0180*/  LDG.E R4, desc[UR8][R4.64] ;  /* 0x0000000804047981 */ /* 0x000ea4000c1e1900 */
[----:B--2---:R-:W-:-:S05]  /*0190*/  IADD3 R9, PT, PT, R4, R9, RZ ;  /* 0x0000000904097210 */ /* 0x004fca0007ffe0ff */
[----:B------:R1:W-:Y:S02]  /*01a0*/  STG.E desc[UR8][R6.64], R9 ;  /* 0x0000000906007986 */ /* 0x0003e4000c101908 */
.L_x_12:
[----:B0-----:R-:W-:Y:S05]  /*01b0*/  BSYNC.RECONVERGENT B0 ;  /* 0x0000000000007941 */ /* 0x001fea0003800200 */
.L_x_11:
[----:B------:R-:W-:Y:S01]  /*01c0*/  BAR.SYNC.DEFER_BLOCKING 0x0 ;  /* 0x0000000000007b1d */ /* 0x000fe20000010000 */
[----:B------:R-:W-:-:S05]  /*01d0*/  UISETP.GE.U32.AND UP0, UPT, UR5, UR6, UPT ;  /* 0x000000060500728c */ /* 0x000fca000bf06070 */
[----:B------:R-:W-:-:S04]  /*01e0*/  UMOV UR4, UR5 ;  /* 0x0000000500047c82 */ /* 0x000fc80008000000 */
[----:B------:R-:W-:Y:S05]  /*01f0*/  BRA.U !UP0, `(.L_x_13) ;  /* 0xfffffffd08bc7547 */ /* 0x000fea000b83ffff */
.L_x_10:
[----:B------:R-:W-:-:S13]  /*0200*/  ISETP.NE.AND P0, PT, R0, RZ, PT ;  /* 0x000000ff0000720c */ /* 0x000fda0003f05270 */
[----:B0-----:R-:W-:Y:S05]  /*0210*/  @P0 EXIT ;  /* 0x000000000000094d */ /* 0x001fea0003800000 */
[----:B------:R-:W2:Y:S01]  /*0220*/  LDG.E R3, desc[UR8][R2.64] ;  /* 0x0000000802037981 */ /* 0x000ea2000c1e1900 */
[----:B------:R-:W0:Y:S02]  /*0230*/  LDC.64 R4, c[0x0][0x388] ;  /* 0x0000e200ff047b82 */ /* 0x000e240000000a00 */
[----:B0-----:R-:W-:-:S05]  /*0240*/  IMAD.WIDE.U32 R4, R11, 0x4, R4 ;  /* 0x000000040b047825 */ /* 0x001fca00078e0004 */
[----:B--2---:R-:W-:Y:S01]  /*0250*/  STG.E desc[UR8][R4.64], R3 ;  /* 0x0000000304007986 */ /* 0x004fe2000c101908 */
[----:B------:R-:W-:Y:S05]  /*0260*/  EXIT ;  /* 0x000000000000794d */ /* 0x000fea0003800000 */
.L_x_14:
        /* <DEDUP_REMOVED lines=9> */
.L_x_24:


//--------------------- .text._Z17reduce_neighboredPiS_j --------------------------
	.section	.text._Z17reduce_neighboredPiS_j,"ax",@progbits
	.align	128
        .global         _Z17reduce_neighboredPiS_j
        .type           _Z17reduce_neighboredPiS_j,@function
        .size           _Z17reduce_neighboredPiS_j,(.L_x_25 - _Z17reduce_neighboredPiS_j)
        .other          _Z17reduce_neighboredPiS_j,@"STO_CUDA_ENTRY STV_DEFAULT"
_Z17reduce_neighboredPiS_j:
.text._Z17reduce_neighboredPiS_j:
[----:B------:R-:W-:Y:S01]  /*0000*/  LDC R1, c[0x0][0x37c] ;  /* 0x0000df00ff017b82 */ /* 0x000fe20000000800 */
[----:B------:R-:W0:Y:S01]  /*0010*/  S2R R13, SR_CTAID.X ;  /* 0x00000000000d7919 */ /* 0x000e220000002500 */
[----:B------:R-:W0:Y:S01]  /*0020*/  LDCU UR4, c[0x0][0x360] ;  /* 0x00006c00ff0477ac */ /* 0x000e220008000800 */
[----:B------:R-:W1:Y:S01]  /*0030*/  S2R R8, SR_TID.X ;  /* 0x0000000000087919 */ /* 0x000e620000002100 */
[----:B------:R-:W2:Y:S01]  /*0040*/  LDCU UR5, c[0x0][0x390] ;  /* 0x00007200ff0577ac */ /* 0x000ea20008000800 */
[----:B0-----:R-:W-:-:S04]  /*0050*/  IMAD R9, R13, UR4, RZ ;  /* 0x000000040d097c24 */ /* 0x001fc8000f8e02ff */
[----:B-1----:R-:W-:-:S05]  /*0060*/  IMAD.IADD R0, R9, 0x1, R8 ;  /* 0x0000000109007824 */ /* 0x002fca00078e0208 */
[----:B--2---:R-:W-:-:S13]  /*0070*/  ISETP.GE.U32.AND P0, PT, R0, UR5, PT ;  /* 0x0000000500007c0c */ /* 0x004fda000bf06070 */
[----:B------:R-:W-:Y:S05]  /*0080*/  @P0 EXIT ;  /* 0x000000000000094d */ /* 0x000fea0003800000 */
[----:B------:R-:W0:Y:S01]  /*0090*/  LDC.64 R2, c[0x0][0x380] ;  /* 0x0000e000ff027b82 */ /* 0x000e220000000a00 */
[----:B------:R-:W-:Y:S01]  /*00a0*/  UISETP.GE.U32.AND UP0, UPT, UR4, 0x2, UPT ;  /* 0x000000020400788c */ /* 0x000fe2000bf06070 */
[----:B------:R-:W1:Y:S01]  /*00b0*/  LDCU.64 UR6, c[0x0][0x358] ;  /* 0x00006b00ff0677ac */ /* 0x000e620008000a00 */
[----:B0-----:R-:W-:-:S07]  /*00c0*/  IMAD.WIDE.U32 R2, R9, 0x4, R2 ;  /* 0x0000000409027825 */ /* 0x001fce00078e0002 */
[----:B-1----:R-:W-:Y:S05]  /*00d0*/  BRA.U !UP0, `(.L_x_15) ;  /* 0x00000001085c7547 */ /* 0x002fea000b800000 */
[----:B------:R-:W-:Y:S01]  /*00e0*/  IMAD.MOV.U32 R7, RZ, RZ, 0x1 ;  /* 0x00000001ff077424 */ /* 0x000fe200078e00ff */
[----:B------:R-:W0:Y:S01]  /*00f0*/  LDCU UR5, c[0x0][0x390] ;  /* 0x00007200ff0577ac */ /* 0x000e220008000800 */
[----:B------:R-:W-:-:S07]  /*0100*/  IMAD.WIDE.U32 R4, R8, 0x4, R2 ;  /* 0x0000000408047825 */ /* 0x000fce00078e0002 */
.L_x_18:
[----:B------:R-:W-:Y:S01]  /*0110*/  IADD3 R6, PT, PT, R8, R7, RZ ;  /* 0x0000000708067210 */ /* 0x000fe20007ffe0ff */
[----:B------:R-:W-:Y:S01]  /*0120*/  IMAD.SHL.U32 R10, R7, 0x2, RZ ;  /* 0x00000002070a7824 */ /* 0x000fe200078e00ff */
[----:B------:R-:W-:Y:S02]  /*0130*/  BSSY.RECONVERGENT B0, `(.L_x_16) ;  /* 0x000000d000007945 */ /* 0x000fe40003800200 */
[----:B0-----:R-:W-:Y:S01]  /*0140*/  IADD3 R11, PT, PT, R9, R6, RZ ;  /* 0x00000006090b7210 */ /* 0x001fe20007ffe0ff */
[----:B------:R-:W-:-:S03]  /*0150*/  VIADD R0, R10, 0xffffffff ;  /* 0xffffffff0a007836 */ /* 0x000fc60000000000 */
[----:B0-----:R-:W-:Y:S02]  /*0160*/  ISETP.GE.U32.AND P1, PT, R11, UR5, PT ;  /* 0x000000050b007c0c */ /* 0x001fe4000bf26070 */
[----:B------:R-:W-:Y:S02]  /*0170*/  LOP3.LUT P0, RZ, R0, R8, RZ, 0xc0, !PT ;  /* 0x0000000800ff7212 */ /* 0x000fe4000780c0ff */
[----:B------:R-:W-:-:S04]  /*0180*/  ISETP.LT.U32.AND P1, PT, R6, UR4, !P1 ;  /* 0x0000000406007c0c */ /* 0x000fc8000cf21070 */
[----:B------:R-:W-:-:S13]  /*0190*/  PLOP3.LUT P0, PT, P0, P1, PT, 0xf2, 0x2f ;  /* 0x00000000002f781c */ /* 0x000fda0000703e72 */
[----:B------:R-:W-:Y:S05]  /*01a0*/  @P0 BRA `(.L_x_17) ;  /* 0x0000000000140947 */ /* 0x000fea0003800000 */
[----:B------:R-:W-:Y:S01]  /*01b0*/  IMAD.WIDE R6, R7, 0x4, R4 ;  /* 0x0000000407067825 */ /* 0x000fe200078e0204 */
[----:B------:R-:W2:Y:S05]  /*01c0*/  LDG.E R11, desc[UR6][R4.64] ;  /* 0x00000006040b7981 */ /* 0x000eaa000c1e1900 */
[----:B------:R-:W2:Y:S02]  /*01d0*/  LDG.E R6, desc[UR6][R6.64] ;  /* 0x0000000606067981 */ /* 0x000ea4000c1e1900 */
[----:B--2---:R-:W-:-:S05]  /*01e0*/  IADD3 R11, PT, PT, R6, R11, RZ ;  /* 0x0000000b060b7210 */ /* 0x004fca0007ffe0ff */
[----:B------:R0:W-:Y:S02]  /*01f0*/  STG.E desc[UR6][R4.64], R11 ;  /* 0x0000000b04007986 */ /* 0x0001e4000c101906 */
.L_x_17:
[----:B------:R-:W-:Y:S05]  /*0200*/  BSYNC.RECONVERGENT B0 ;  /* 0x0000000000007941 */ /* 0x000fea0003800200 */
.L_x_16:
[----:B------:R-:W-:Y:S01]  /*0210*/  BAR.SYNC.DEFER_BLOCKING 0x0 ;  /* 0x0000000000007b1d */ /* 0x000fe20000010000 */
[----:B------:R-:W-:Y:S01]  /*0220*/  ISETP.GE.U32.AND P0, PT, R10, UR4, PT ;  /* 0x000000040a007c0c */ /* 0x000fe2000bf06070 */
[----:B------:R-:W-:-:S12]  /*0230*/  IMAD.MOV.U32 R7, RZ, RZ, R10 ;  /* 0x000000ffff077224 */ /* 0x000fd800078e000a */
[----:B------:R-:W-:Y:S05]  /*0240*/  @!P0 BRA `(.L_x_18) ;  /* 0xfffffffc00b08947 */ /* 0x000fea000383ffff */
.L_x_15:
[----:B------:R-:W-:-:S13]  /*0250*/  ISETP.NE.AND P0, PT, R8, RZ, PT ;  /* 0x000000ff0800720c */ /* 0x000fda0003f05270 */
[----:B------:R-:W-:Y:S05]  /*0260*/  @P0 EXIT ;  /* 0x000000000000094d */ /* 0x000fea0003800000 */
[----:B------:R-:W2:Y:S01]  /*0270*/  LDG.E R3, desc[UR6][R2.64] ;  /* 0x0000000602037981 */ /* 0x000ea2000c1e1900 */
[----:B0-----:R-:W0:Y:S02]  /*0280*/  LDC.64 R4, c[0x0][0x388] ;  /* 0x0000e200ff047b82 */ /* 0x001e240000000a00 */
[----:B0-----:R-:W-:-:S05]  /*0290*/  IMAD.WIDE.U32 R4, R13, 0x4, R4 ;  /* 0x000000040d047825 */ /* 0x001fca00078e0004 */
[----:B--2---:R-:W-:Y:S01]  /*02a0*/  STG.E desc[UR6][R4.64], R3 ;  /* 0x0000000304007986 */ /* 0x004fe2000c101906 */
[----:B------:R-:W-:Y:S05]  /*02b0*/  EXIT ;  /* 0x000000000000794d */ /* 0x000fea0003800000 */
.L_x_19:
        /* <DEDUP_REMOVED lines=12> */
.L_x_25:


//--------------------- .text._Z12simpleKernelv   --------------------------
	.section	.text._Z12simpleKernelv,"ax",@progbits
	.align	128
        .global         _Z12simpleKernelv
        .type           _Z12simpleKernelv,@function
        .size           _Z12simpleKernelv,(.L_x_26 - _Z12simpleKernelv)
        .other          _Z12simpleKernelv,@"STO_CUDA_ENTRY STV_DEFAULT"
_Z12simpleKernelv:
.text._Z12simpleKernelv:
[----:B------:R-:W0:Y:S01]  /*0000*/  LDC R1, c[0x0][0x37c] ;  /* 0x0000df00ff017b82 */ /* 0x000e220000000800 */
[----:B------:R-:W-:Y:S01]  /*0010*/  MOV R0, 0x8 ;  /* 0x0000000800007802 */ /* 0x000fe20000000f00 */
[----:B------:R-:W1:Y:S01]  /*0020*/  LDCU.64 UR4, c[0x4][URZ] ;  /* 0x01000000ff0477ac */ /* 0x000e620008000a00 */
[----:B------:R-:W-:-:S05]  /*0030*/  CS2R R6, SRZ ;  /* 0x0000000000067805 */ /* 0x000fca000001ff00 */
[----:B------:R2:W3:Y:S01]  /*0040*/  LDC.64 R2, c[0x4][R0] ;  /* 0x0100000000027b82 */ /* 0x0004e20000000a00 */
[----:B-1----:R-:W-:Y:S02]  /*0050*/  IMAD.U32 R4, RZ, RZ, UR4 ;  /* 0x00000004ff047e24 */ /* 0x002fe4000f8e00ff */
[----:B--2---:R-:W-:-:S07]  /*0060*/  IMAD.U32 R5, RZ, RZ, UR5 ;  /* 0x00000005ff057e24 */ /* 0x004fce000f8e00ff */
[----:B------:R-:W-:-:S07]  /*0070*/  LEPC R20, `(.L_x_20) ;  /* 0x000000001014794e */ /* 0x000fce0000000000 */
[----:B0--3--:R-:W-:Y:S05]  /*0080*/  CALL.ABS.NOINC R2 ;  /* 0x0000000002007343 */ /* 0x009fea0003c00000 */
.L_x_20:
[----:B------:R-:W-:Y:S05]  /*0090*/  EXIT ;  /* 0x000000000000794d */ /* 0x000fea0003800000 */
.L_x_21:
        /* <DEDUP_REMOVED lines=14> */
.L_x_26:


//--------------------- .nv.global.init           --------------------------
	.section	.nv.global.init,"aw",@progbits
.nv.global.init:
	.type		$str,@object
	.size		$str,(.L_0 - $str)
$str:
        /*0000*/ 	.byte	0x53, 0x69, 0x6d, 0x70, 0x6c, 0x65, 0x20, 0x6b, 0x65, 0x72, 0x6e, 0x65, 0x6c, 0x20, 0x65, 0x78
        /*0010*/ 	.byte	0x65, 0x63, 0x75, 0x74, 0x65, 0x64, 0x20, 0x6f, 0x6e, 0x20, 0x64, 0x65, 0x76, 0x69, 0x63, 0x65
        /*0020*/ 	.byte	0x2e, 0x0a, 0x00
.L_0:


//--------------------- .nv.shared.reserved.0     --------------------------
	.section	.nv.shared.reserved.0,"aw",@nobits
	.weak		__nv_reservedSMEM_offset_0_alias
	.size		__nv_reservedSMEM_offset_0_alias, 0, 64
	.other		__nv_reservedSMEM_offset_0_alias,@"STO_CUDA_RESERVED_SHARED STV_DEFAULT"
__nv_reservedSMEM_offset_0_alias:
	.zero		0
	.zero		64


//--------------------- .nv.constant0._Z16reduce_unrollingPiS_j --------------------------
	.section	.nv.constant0._Z16reduce_unrollingPiS_j,"a",@progbits
	.sectionflags	@""
	.align	4
.nv.constant0._Z16reduce_unrollingPiS_j:
	.zero		916


//--------------------- .nv.constant0._Z18reduce_interleavedPiS_j --------------------------
	.section	.nv.constant0._Z18reduce_interleavedPiS_j,"a",@progbits
	.sectionflags	@""
	.align	4
.nv.constant0._Z18reduce_interleavedPiS_j:
	.zero		916


//--------------------- .nv.constant0._Z14reduce_improvePiS_j --------------------------
	.section	.nv.constant0._Z14reduce_improvePiS_j,"a",@progbits
	.sectionflags	@""
	.align	4
.nv.constant0._Z14reduce_improvePiS_j:
	.zero		916


//--------------------- .nv.constant0._Z17reduce_neighboredPiS_j --------------------------
	.section	.nv.constant0._Z17reduce_neighboredPiS_j,"a",@progbits
	.sectionflags	@""
	.align	4
.nv.constant0._Z17reduce_neighboredPiS_j:
	.zero		916


//--------------------- .nv.constant0._Z12simpleKernelv --------------------------
	.section	.nv.constant0._Z12simpleKernelv,"a",@progbits
	.sectionflags	@""
	.align	4
.nv.constant0._Z12simpleKernelv:
	.zero		896


//--------------------- SYMBOLS --------------------------

	.type		.nv.reservedSmem.offset0,@object
	.size		.nv.reservedSmem.offset0,0x4
	.type		vprintf,@function
